//
// Generated by NVIDIA NVVM Compiler
//
// Compiler Build ID: CL-36424714
// Cuda compilation tools, release 13.0, V13.0.88
// Based on NVVM 20.0.0
//

.version 9.0
.target sm_100
.address_size 64

	// .globl	_Z19wmmaKernelOptimizedPK6__halfS1_Pfi
// _ZZ19wmmaKernelOptimizedPK6__halfS1_PfiE2As has been demoted
// _ZZ19wmmaKernelOptimizedPK6__halfS1_PfiE2Bs has been demoted

.visible .entry _Z19wmmaKernelOptimizedPK6__halfS1_Pfi(
	.param .u64 .ptr .align 1 _Z19wmmaKernelOptimizedPK6__halfS1_Pfi_param_0,
	.param .u64 .ptr .align 1 _Z19wmmaKernelOptimizedPK6__halfS1_Pfi_param_1,
	.param .u64 .ptr .align 1 _Z19wmmaKernelOptimizedPK6__halfS1_Pfi_param_2,
	.param .u32 _Z19wmmaKernelOptimizedPK6__halfS1_Pfi_param_3
)
.maxntid 256
{
	.reg .pred 	%p<3>;
	.reg .b16 	%rs<9>;
	.reg .b32 	%r<188>;
	.reg .b32 	%f<163>;
	.reg .b64 	%rd<45>;
	// demoted variable
	.shared .align 2 .b8 _ZZ19wmmaKernelOptimizedPK6__halfS1_PfiE2As[2048];
	// demoted variable
	.shared .align 2 .b8 _ZZ19wmmaKernelOptimizedPK6__halfS1_PfiE2Bs[4096];
	ld.param.u32 	%r32, [_Z19wmmaKernelOptimizedPK6__halfS1_Pfi_param_3];
	mov.u32 	%r33, %ctaid.y;
	shl.b32 	%r1, %r33, 6;
	mov.u32 	%r34, %ctaid.x;
	shl.b32 	%r2, %r34, 7;
	mov.u32 	%r35, %tid.x;
	mov.u32 	%r36, %tid.y;
	mov.u32 	%r37, %ntid.x;
	mad.lo.s32 	%r3, %r36, %r37, %r35;
	shr.u32 	%r4, %r3, 5;
	setp.lt.s32 	%p1, %r32, 1;
	mov.f32 	%f131, 0f00000000;
	mov.f32 	%f132, %f131;
	mov.f32 	%f133, %f131;
	mov.f32 	%f134, %f131;
	mov.f32 	%f135, %f131;
	mov.f32 	%f136, %f131;
	mov.f32 	%f137, %f131;
	mov.f32 	%f138, %f131;
	mov.f32 	%f139, %f131;
	mov.f32 	%f140, %f131;
	mov.f32 	%f141, %f131;
	mov.f32 	%f142, %f131;
	mov.f32 	%f143, %f131;
	mov.f32 	%f144, %f131;
	mov.f32 	%f145, %f131;
	mov.f32 	%f146, %f131;
	mov.f32 	%f147, %f131;
	mov.f32 	%f148, %f131;
	mov.f32 	%f149, %f131;
	mov.f32 	%f150, %f131;
	mov.f32 	%f151, %f131;
	mov.f32 	%f152, %f131;
	mov.f32 	%f153, %f131;
	mov.f32 	%f154, %f131;
	mov.f32 	%f155, %f131;
	mov.f32 	%f156, %f131;
	mov.f32 	%f157, %f131;
	mov.f32 	%f158, %f131;
	mov.f32 	%f159, %f131;
	mov.f32 	%f160, %f131;
	mov.f32 	%f161, %f131;
	mov.f32 	%f162, %f131;
	@%p1 bra 	$L__BB0_3;
	shr.u32 	%r39, %r32, 1;
	shl.b32 	%r40, %r3, 1;
	shr.u32 	%r41, %r3, 2;
	and.b32  	%r42, %r40, 6;
	add.s32 	%r43, %r1, %r41;
	shl.b32 	%r44, %r3, 3;
	and.b32  	%r45, %r44, 2097144;
	mov.u32 	%r46, _ZZ19wmmaKernelOptimizedPK6__halfS1_PfiE2As;
	add.s32 	%r5, %r46, %r45;
	mad.lo.s32 	%r181, %r43, %r39, %r42;
	shr.u32 	%r47, %r40, 3;
	add.s32 	%r48, %r1, %r47;
	or.b32  	%r49, %r44, 4;
	and.b32  	%r50, %r49, 2097148;
	add.s32 	%r7, %r46, %r50;
	shr.u32 	%r51, %r3, 1;
	and.b32  	%r52, %r44, 8;
	shl.b32 	%r53, %r3, 4;
	and.b32  	%r54, %r53, 4194288;
	mov.u32 	%r55, _ZZ19wmmaKernelOptimizedPK6__halfS1_PfiE2Bs;
	add.s32 	%r8, %r55, %r54;
	add.s32 	%r56, %r40, %r40;
	shr.u32 	%r57, %r56, 3;
	shl.b32 	%r58, %r56, 2;
	or.b32  	%r59, %r58, 4;
	and.b32  	%r60, %r59, 4194292;
	add.s32 	%r9, %r55, %r60;
	add.s32 	%r61, %r56, 2;
	shr.u32 	%r62, %r61, 3;
	shl.b32 	%r63, %r61, 2;
	and.b32  	%r64, %r63, 4194296;
	add.s32 	%r10, %r55, %r64;
	add.s32 	%r65, %r56, 3;
	shr.u32 	%r66, %r65, 3;
	shl.b32 	%r67, %r65, 2;
	and.b32  	%r68, %r67, 4194300;
	add.s32 	%r11, %r55, %r68;
	shl.b32 	%r69, %r4, 11;
	and.b32  	%r70, %r69, 2048;
	add.s32 	%r12, %r55, %r70;
	or.b32  	%r71, %r52, 2;
	mad.lo.s32 	%r72, %r32, %r71, %r57;
	add.s32 	%r186, %r72, %r2;
	or.b32  	%r73, %r52, 4;
	mad.lo.s32 	%r74, %r32, %r73, %r62;
	add.s32 	%r185, %r74, %r2;
	or.b32  	%r75, %r52, 6;
	mad.lo.s32 	%r76, %r32, %r75, %r66;
	add.s32 	%r184, %r76, %r2;
	and.b32  	%r77, %r3, 1;
	mul.lo.s32 	%r78, %r32, %r77;
	shl.b32 	%r79, %r78, 3;
	add.s32 	%r80, %r51, %r79;
	add.s32 	%r183, %r80, %r2;
	mad.lo.s32 	%r182, %r48, %r39, %r42;
	mov.b32 	%r187, 0;
	mov.f32 	%f131, 0f00000000;
$L__BB0_2:
	ld.param.u64 	%rd43, [_Z19wmmaKernelOptimizedPK6__halfS1_Pfi_param_1];
	ld.param.u64 	%rd42, [_Z19wmmaKernelOptimizedPK6__halfS1_Pfi_param_0];
	cvta.to.global.u64 	%rd4, %rd42;
	mul.wide.u32 	%rd5, %r181, 4;
	add.s64 	%rd6, %rd4, %rd5;
	ld.global.nc.u32 	%r85, [%rd6];
	st.shared.u32 	[%r5], %r85;
	add.s32 	%r86, %r182, 1;
	mul.wide.u32 	%rd7, %r86, 4;
	add.s64 	%rd8, %rd4, %rd7;
	ld.global.nc.u32 	%r87, [%rd8];
	st.shared.u32 	[%r7], %r87;
	cvta.to.global.u64 	%rd9, %rd43;
	mul.wide.s32 	%rd10, %r183, 2;
	add.s64 	%rd11, %rd9, %rd10;
	ld.global.nc.u16 	%rs1, [%rd11];
	shl.b32 	%r88, %r32, 1;
	cvt.u64.u32 	%rd12, %r88;
	add.s64 	%rd13, %rd11, %rd12;
	ld.global.nc.u16 	%rs2, [%rd13];
	// begin inline asm
	{  mov.b32 %r81, {%rs1,%rs2};}

	// end inline asm
	st.shared.u32 	[%r8], %r81;
	mul.wide.s32 	%rd14, %r186, 2;
	add.s64 	%rd15, %rd9, %rd14;
	ld.global.nc.u16 	%rs3, [%rd15];
	add.s64 	%rd16, %rd15, %rd12;
	ld.global.nc.u16 	%rs4, [%rd16];
	// begin inline asm
	{  mov.b32 %r82, {%rs3,%rs4};}

	// end inline asm
	st.shared.u32 	[%r9], %r82;
	mul.wide.s32 	%rd17, %r185, 2;
	add.s64 	%rd18, %rd9, %rd17;
	ld.global.nc.u16 	%rs5, [%rd18];
	add.s64 	%rd19, %rd18, %rd12;
	ld.global.nc.u16 	%rs6, [%rd19];
	// begin inline asm
	{  mov.b32 %r83, {%rs5,%rs6};}

	// end inline asm
	st.shared.u32 	[%r10], %r83;
	mul.wide.s32 	%rd20, %r184, 2;
	add.s64 	%rd21, %rd9, %rd20;
	ld.global.nc.u16 	%rs7, [%rd21];
	add.s64 	%rd22, %rd21, %rd12;
	ld.global.nc.u16 	%rs8, [%rd22];
	// begin inline asm
	{  mov.b32 %r84, {%rs7,%rs8};}

	// end inline asm
	st.shared.u32 	[%r11], %r84;
	bar.sync 	0;
	shl.b32 	%r89, %r4, 8;
	and.b32  	%r90, %r89, 2096640;
	mov.u32 	%r91, _ZZ19wmmaKernelOptimizedPK6__halfS1_PfiE2As;
	add.s32 	%r92, %r91, %r90;
	mov.b32 	%r93, 16;
	wmma.load.a.sync.aligned.row.m16n16k16.shared.f16 	{%r94, %r95, %r96, %r97, %r98, %r99, %r100, %r101}, [%r92], %r93;
	wmma.load.b.sync.aligned.col.m16n16k16.shared.f16 	{%r102, %r103, %r104, %r105, %r106, %r107, %r108, %r109}, [%r12], %r93;
	wmma.mma.sync.aligned.row.col.m16n16k16.f32.f32 {%f162, %f161, %f160, %f159, %f158, %f157, %f156, %f155}, {%r94, %r95, %r96, %r97, %r98, %r99, %r100, %r101}, {%r102, %r103, %r104, %r105, %r106, %r107, %r108, %r109}, {%f162, %f161, %f160, %f159, %f158, %f157, %f156, %f155};
	and.b32  	%r110, %r89, -512;
	add.s32 	%r111, %r91, %r110;
	wmma.load.a.sync.aligned.row.m16n16k16.shared.f16 	{%r112, %r113, %r114, %r115, %r116, %r117, %r118, %r119}, [%r111], %r93;
	add.s32 	%r120, %r12, 512;
	wmma.load.b.sync.aligned.col.m16n16k16.shared.f16 	{%r121, %r122, %r123, %r124, %r125, %r126, %r127, %r128}, [%r120], %r93;
	wmma.mma.sync.aligned.row.col.m16n16k16.f32.f32 {%f154, %f153, %f152, %f151, %f150, %f149, %f148, %f147}, {%r112, %r113, %r114, %r115, %r116, %r117, %r118, %r119}, {%r121, %r122, %r123, %r124, %r125, %r126, %r127, %r128}, {%f154, %f153, %f152, %f151, %f150, %f149, %f148, %f147};
	wmma.load.a.sync.aligned.row.m16n16k16.shared.f16 	{%r129, %r130, %r131, %r132, %r133, %r134, %r135, %r136}, [%r111], %r93;
	add.s32 	%r137, %r12, 1024;
	wmma.load.b.sync.aligned.col.m16n16k16.shared.f16 	{%r138, %r139, %r140, %r141, %r142, %r143, %r144, %r145}, [%r137], %r93;
	wmma.mma.sync.aligned.row.col.m16n16k16.f32.f32 {%f146, %f145, %f144, %f143, %f142, %f141, %f140, %f139}, {%r129, %r130, %r131, %r132, %r133, %r134, %r135, %r136}, {%r138, %r139, %r140, %r141, %r142, %r143, %r144, %r145}, {%f146, %f145, %f144, %f143, %f142, %f141, %f140, %f139};
	wmma.load.a.sync.aligned.row.m16n16k16.shared.f16 	{%r146, %r147, %r148, %r149, %r150, %r151, %r152, %r153}, [%r111], %r93;
	add.s32 	%r154, %r12, 1536;
	wmma.load.b.sync.aligned.col.m16n16k16.shared.f16 	{%r155, %r156, %r157, %r158, %r159, %r160, %r161, %r162}, [%r154], %r93;
	wmma.mma.sync.aligned.row.col.m16n16k16.f32.f32 {%f138, %f137, %f136, %f135, %f134, %f133, %f132, %f131}, {%r146, %r147, %r148, %r149, %r150, %r151, %r152, %r153}, {%r155, %r156, %r157, %r158, %r159, %r160, %r161, %r162}, {%f138, %f137, %f136, %f135, %f134, %f133, %f132, %f131};
	bar.sync 	0;
	add.s32 	%r187, %r187, 16;
	shl.b32 	%r163, %r32, 4;
	add.s32 	%r186, %r186, %r163;
	add.s32 	%r185, %r185, %r163;
	add.s32 	%r184, %r184, %r163;
	add.s32 	%r183, %r183, %r163;
	add.s32 	%r182, %r182, 8;
	add.s32 	%r181, %r181, 8;
	setp.lt.s32 	%p2, %r187, %r32;
	@%p2 bra 	$L__BB0_2;
$L__BB0_3:
	ld.param.u64 	%rd44, [_Z19wmmaKernelOptimizedPK6__halfS1_Pfi_param_2];
	shl.b32 	%r164, %r4, 3;
	cvta.to.global.u64 	%rd23, %rd44;
	and.b32  	%r165, %r164, 65520;
	mov.u32 	%r166, %ctaid.y;
	shl.b32 	%r167, %r166, 6;
	add.s32 	%r168, %r167, %r165;
	shl.b32 	%r169, %r4, 6;
	and.b32  	%r170, %r169, 64;
	mov.u32 	%r171, %ctaid.x;
	shl.b32 	%r172, %r171, 7;
	or.b32  	%r173, %r172, %r170;
	mul.lo.s32 	%r174, %r168, %r32;
	cvt.s64.s32 	%rd24, %r174;
	cvt.s64.s32 	%rd25, %r173;
	add.s64 	%rd26, %rd24, %rd25;
	shl.b64 	%rd27, %rd26, 2;
	add.s64 	%rd28, %rd23, %rd27;
	wmma.store.d.sync.aligned.row.m16n16k16.global.f32 	[%rd28], {%f162, %f161, %f160, %f159, %f158, %f157, %f156, %f155}, %r32;
	or.b32  	%r175, %r173, 16;
	cvt.s64.s32 	%rd29, %r175;
	and.b32  	%r176, %r164, 1073741808;
	add.s32 	%r177, %r167, %r176;
	mul.lo.s32 	%r178, %r177, %r32;
	cvt.s64.s32 	%rd30, %r178;
	add.s64 	%rd31, %rd30, %rd29;
	shl.b64 	%rd32, %rd31, 2;
	add.s64 	%rd33, %rd23, %rd32;
	wmma.store.d.sync.aligned.row.m16n16k16.global.f32 	[%rd33], {%f154, %f153, %f152, %f151, %f150, %f149, %f148, %f147}, %r32;
	or.b32  	%r179, %r173, 32;
	cvt.s64.s32 	%rd34, %r179;
	add.s64 	%rd35, %rd30, %rd34;
	shl.b64 	%rd36, %rd35, 2;
	add.s64 	%rd37, %rd23, %rd36;
	wmma.store.d.sync.aligned.row.m16n16k16.global.f32 	[%rd37], {%f146, %f145, %f144, %f143, %f142, %f141, %f140, %f139}, %r32;
	or.b32  	%r180, %r173, 48;
	cvt.s64.s32 	%rd38, %r180;
	add.s64 	%rd39, %rd30, %rd38;
	shl.b64 	%rd40, %rd39, 2;
	add.s64 	%rd41, %rd23, %rd40;
	wmma.store.d.sync.aligned.row.m16n16k16.global.f32 	[%rd41], {%f138, %f137, %f136, %f135, %f134, %f133, %f132, %f131}, %r32;
	ret;

}


// ===== COMPILED SASS (sm_100) =====

	.target	sm_100

	.elftype	@"ET_EXEC"


//--------------------- .note.nv.tkinfo           --------------------------
	.section	.note.nv.tkinfo,"",@"SHT_NOTE"
	.sectionflags	@"SHF_NOTE_NV_TKINFO"
	.tkinfo
        /*0018*/ 	.word	0x00000002
        /*0030*/ 	.string	""
        /*0030*/ 	.string	"ptxas"
        /*0030*/ 	.string	"Cuda compilation tools, release 13.0, V13.0.88"
        /*0030*/ 	.string	"Build cuda_13.0.r13.0/compiler.36424714_0"
        /*0030*/ 	.string	"-arch sm_100 -m 64 "



//--------------------- .note.nv.cuinfo           --------------------------
	.section	.note.nv.cuinfo,"",@"SHT_NOTE"
	.sectionflags	@"SHF_NOTE_NV_CUINFO"
        /*0018*/ 	.short	0x0002
        /*001a*/ 	.short	0x0064
        /*001c*/ 	.short	0x0082
	.zero		2


//--------------------- .nv.info                  --------------------------
	.section	.nv.info,"",@"SHT_CUDA_INFO"
	.align	4


	//----- nvinfo : EIATTR_REGCOUNT
	.align		4
        /*0000*/ 	.byte	0x04, 0x2f
        /*0002*/ 	.short	(.L_1 - .L_0)
	.align		4
.L_0:
        /*0004*/ 	.word	index@(_Z19wmmaKernelOptimizedPK6__halfS1_Pfi)
        /*0008*/ 	.word	0x00000040


	//----- nvinfo : EIATTR_FRAME_SIZE
	.align		4
.L_1:
        /*000c*/ 	.byte	0x04, 0x11
        /*000e*/ 	.short	(.L_3 - .L_2)
	.align		4
.L_2:
        /*0010*/ 	.word	index@(_Z19wmmaKernelOptimizedPK6__halfS1_Pfi)
        /*0014*/ 	.word	0x00000000


	//----- nvinfo : EIATTR_MIN_STACK_SIZE
	.align		4
.L_3:
        /*0018*/ 	.byte	0x04, 0x12
        /*001a*/ 	.short	(.L_5 - .L_4)
	.align		4
.L_4:
        /*001c*/ 	.word	index@(_Z19wmmaKernelOptimizedPK6__halfS1_Pfi)
        /*0020*/ 	.word	0x00000000
.L_5:


//--------------------- .nv.compat                --------------------------
	.section	.nv.compat,"",@"SHT_CUDA_COMPAT_INFO"
	.align	4
        /*0000*/ 	.byte	0x02, 0x09, 0x00, 0x00, 0x02, 0x02, 0x01, 0x00, 0x02, 0x05, 0x05, 0x00, 0x03, 0x07, 0x01, 0x01
        /*0010*/ 	.byte	0x02, 0x03, 0x00, 0x00, 0x02, 0x06, 0x01, 0x00, 0x04, 0x0b, 0x08, 0x00, 0x09, 0x00, 0x00, 0x00
        /*0020*/ 	.byte	0x00, 0x00, 0x00, 0x00


//--------------------- .nv.info._Z19wmmaKernelOptimizedPK6__halfS1_Pfi --------------------------
	.section	.nv.info._Z19wmmaKernelOptimizedPK6__halfS1_Pfi,"",@"SHT_CUDA_INFO"
	.sectionflags	@""
	.align	4


	//----- nvinfo : EIATTR_CUDA_API_VERSION
	.align		4
        /*0000*/ 	.byte	0x04, 0x37
        /*0002*/ 	.short	(.L_7 - .L_6)
.L_6:
        /*0004*/ 	.word	0x00000082


	//----- nvinfo : EIATTR_KPARAM_INFO
	.align		4
.L_7:
        /*0008*/ 	.byte	0x04, 0x17
        /*000a*/ 	.short	(.L_9 - .L_8)
.L_8:
        /*000c*/ 	.word	0x00000000
        /*0010*/ 	.short	0x0003
        /*0012*/ 	.short	0x0018
        /*0014*/ 	.byte	0x00, 0xf0, 0x11, 0x00


	//----- nvinfo : EIATTR_KPARAM_INFO
	.align		4
.L_9:
        /*0018*/ 	.byte	0x04, 0x17
        /*001a*/ 	.short	(.L_11 - .L_10)
.L_10:
        /*001c*/ 	.word	0x00000000
        /*0020*/ 	.short	0x0002
        /*0022*/ 	.short	0x0010
        /*0024*/ 	.byte	0x00, 0xf5, 0x21, 0x00


	//----- nvinfo : EIATTR_KPARAM_INFO
	.align		4
.L_11:
        /*0028*/ 	.byte	0x04, 0x17
        /*002a*/ 	.short	(.L_13 - .L_12)
.L_12:
        /*002c*/ 	.word	0x00000000
        /*0030*/ 	.short	0x0001
        /*0032*/ 	.short	0x0008
        /*0034*/ 	.byte	0x00, 0xf5, 0x21, 0x00


	//----- nvinfo : EIATTR_KPARAM_INFO
	.align		4
.L_13:
        /*0038*/ 	.byte	0x04, 0x17
        /*003a*/ 	.short	(.L_15 - .L_14)
.L_14:
        /*003c*/ 	.word	0x00000000
        /*0040*/ 	.short	0x0000
        /*0042*/ 	.short	0x0000
        /*0044*/ 	.byte	0x00, 0xf5, 0x21, 0x00


	//----- nvinfo : EIATTR_SPARSE_MMA_MASK
	.align		4
.L_15:
        /*0048*/ 	.byte	0x03, 0x50
        /*004a*/ 	.short	0x0000


	//----- nvinfo : EIATTR_WMMA_USED
	.align		4
        /*004c*/ 	.byte	0x01, 0x2b
	.zero		2


	//----- nvinfo : EIATTR_MAXREG_COUNT
	.align		4
        /*0050*/ 	.byte	0x03, 0x1b
        /*0052*/ 	.short	0x00ff


	//----- nvinfo : EIATTR_NUM_BARRIERS
	.align		4
        /*0054*/ 	.byte	0x02, 0x4c
        /*0056*/ 	.byte	0x01
	.zero		1


	//----- nvinfo : EIATTR_MERCURY_ISA_VERSION
	.align		4
        /*0058*/ 	.byte	0x03, 0x5f
        /*005a*/ 	.short	0x0101


	//----- nvinfo : EIATTR_VRC_CTA_INIT_COUNT
	.align		4
        /*005c*/ 	.byte	0x02, 0x4a
	.zero		1
	.zero		1


	//----- nvinfo : EIATTR_EXIT_INSTR_OFFSETS
	.align		4
        /*0060*/ 	.byte	0x04, 0x1c
        /*0062*/ 	.short	(.L_17 - .L_16)


	//   ....[0]....
.L_16:
        /*0064*/ 	.word	0x00000eb0


	//----- nvinfo : EIATTR_MAX_THREADS
	.align		4
.L_17:
        /*0068*/ 	.byte	0x04, 0x05
        /*006a*/ 	.short	(.L_19 - .L_18)
.L_18:
        /*006c*/ 	.word	0x00000100
        /*0070*/ 	.word	0x00000001
        /*0074*/ 	.word	0x00000001


	//----- nvinfo : EIATTR_CBANK_PARAM_SIZE
	.align		4
.L_19:
        /*0078*/ 	.byte	0x03, 0x19
        /*007a*/ 	.short	0x001c


	//----- nvinfo : EIATTR_PARAM_CBANK
	.align		4
        /*007c*/ 	.byte	0x04, 0x0a
        /*007e*/ 	.short	(.L_21 - .L_20)
	.align		4
.L_20:
        /*0080*/ 	.word	index@(.nv.constant0._Z19wmmaKernelOptimizedPK6__halfS1_Pfi)
        /*0084*/ 	.short	0x0380
        /*0086*/ 	.short	0x001c


	//----- nvinfo : EIATTR_SW_WAR
	.align		4
.L_21:
        /*0088*/ 	.byte	0x04, 0x36
        /*008a*/ 	.short	(.L_23 - .L_22)
.L_22:
        /*008c*/ 	.word	0x00000008
.L_23:


//--------------------- .nv.callgraph             --------------------------
	.section	.nv.callgraph,"",@"SHT_CUDA_CALLGRAPH"
	.align	4
	.sectionentsize	8
	.align		4
        /*0000*/ 	.word	0x00000000
	.align		4
        /*0004*/ 	.word	0xffffffff
	.align		4
        /*0008*/ 	.word	0x00000000
	.align		4
        /*000c*/ 	.word	0xfffffffe
	.align		4
        /*0010*/ 	.word	0x00000000
	.align		4
        /*0014*/ 	.word	0xfffffffd
	.align		4
        /*0018*/ 	.word	0x00000000
	.align		4
        /*001c*/ 	.word	0xfffffffc


//--------------------- .text._Z19wmmaKernelOptimizedPK6__halfS1_Pfi --------------------------
	.section	.text._Z19wmmaKernelOptimizedPK6__halfS1_Pfi,"ax",@progbits
	.align	128
        .global         _Z19wmmaKernelOptimizedPK6__halfS1_Pfi
        .type           _Z19wmmaKernelOptimizedPK6__halfS1_Pfi,@function
        .size           _Z19wmmaKernelOptimizedPK6__halfS1_Pfi,(.L_x_3 - _Z19wmmaKernelOptimizedPK6__halfS1_Pfi)
        .other          _Z19wmmaKernelOptimizedPK6__halfS1_Pfi,@"STO_CUDA_ENTRY STV_DEFAULT"
_Z19wmmaKernelOptimizedPK6__halfS1_Pfi:
.text._Z19wmmaKernelOptimizedPK6__halfS1_Pfi:
[----:B------:R-:W-:Y:S01]  /*0000*/  LDC R1, c[0x0][0x37c] ;  /* 0x0000df00ff017b82 */ /* 0x000fe20000000800 */
[----:B------:R-:W0:Y:S01]  /*0010*/  S2R R0, SR_TID.X ;  /* 0x0000000000007919 */ /* 0x000e220000002100 */
[----:B------:R-:W0:Y:S06]  /*0020*/  LDCU UR4, c[0x0][0x360] ;  /* 0x00006c00ff0477ac */ /* 0x000e2c0008000800 */
[----:B------:R-:W1:Y:S01]  /*0030*/  LDC R5, c[0x0][0x398] ;  /* 0x0000e600ff057b82 */ /* 0x000e620000000800 */
[----:B------:R-:W-:Y:S01]  /*0040*/  CS2R R30, SRZ ;  /* 0x00000000001e7805 */ /* 0x000fe2000001ff00 */
[----:B------:R-:W0:Y:S01]  /*0050*/  S2R R3, SR_TID.Y ;  /* 0x0000000000037919 */ /* 0x000e220000002200 */
[----:B------:R-:W2:Y:S01]  /*0060*/  LDCU.64 UR8, c[0x0][0x358] ;  /* 0x00006b00ff0877ac */ /* 0x000ea20008000a00 */
[----:B------:R-:W-:-:S02]  /*0070*/  CS2R R28, SRZ ;  /* 0x00000000001c7805 */ /* 0x000fc4000001ff00 */
[----:B------:R-:W-:Y:S01]  /*0080*/  CS2R R10, SRZ ;  /* 0x00000000000a7805 */ /* 0x000fe2000001ff00 */
[----:B------:R-:W3:Y:S01]  /*0090*/  S2R R4, SR_CTAID.Y ;  /* 0x0000000000047919 */ /* 0x000ee20000002600 */
[----:B------:R-:W-:Y:S02]  /*00a0*/  CS2R R8, SRZ ;  /* 0x0000000000087805 */ /* 0x000fe4000001ff00 */
[----:B------:R-:W-:Y:S02]  /*00b0*/  CS2R R14, SRZ ;  /* 0x00000000000e7805 */ /* 0x000fe4000001ff00 */
[----:B------:R-:W-:Y:S02]  /*00c0*/  CS2R R12, SRZ ;  /* 0x00000000000c7805 */ /* 0x000fe4000001ff00 */
[----:B------:R-:W-:Y:S02]  /*00d0*/  CS2R R18, SRZ ;  /* 0x0000000000127805 */ /* 0x000fe4000001ff00 */
[----:B------:R-:W-:-:S02]  /*00e0*/  CS2R R16, SRZ ;  /* 0x0000000000107805 */ /* 0x000fc4000001ff00 */
[----:B------:R-:W-:Y:S02]  /*00f0*/  CS2R R22, SRZ ;  /* 0x0000000000167805 */ /* 0x000fe4000001ff00 */
[----:B------:R-:W-:Y:S02]  /*0100*/  CS2R R20, SRZ ;  /* 0x0000000000147805 */ /* 0x000fe4000001ff00 */
[----:B------:R-:W-:Y:S02]  /*0110*/  CS2R R26, SRZ ;  /* 0x00000000001a7805 */ /* 0x000fe4000001ff00 */
[----:B------:R-:W-:Y:S02]  /*0120*/  CS2R R24, SRZ ;  /* 0x0000000000187805 */ /* 0x000fe4000001ff00 */
[----:B------:R-:W-:Y:S02]  /*0130*/  CS2R R34, SRZ ;  /* 0x0000000000227805 */ /* 0x000fe4000001ff00 */
[----:B------:R-:W-:-:S02]  /*0140*/  CS2R R32, SRZ ;  /* 0x0000000000207805 */ /* 0x000fc4000001ff00 */
[----:B------:R-:W-:Y:S02]  /*0150*/  CS2R R38, SRZ ;  /* 0x0000000000267805 */ /* 0x000fe4000001ff00 */
[----:B------:R-:W-:Y:S02]  /*0160*/  CS2R R36, SRZ ;  /* 0x0000000000247805 */ /* 0x000fe4000001ff00 */
[----:B-1----:R-:W-:Y:S01]  /*0170*/  ISETP.GE.AND P0, PT, R5, 0x1, PT ;  /* 0x000000010500780c */ /* 0x002fe20003f06270 */
[----:B0-----:R-:W-:Y:S02]  /*0180*/  IMAD R0, R3, UR4, R0 ;  /* 0x0000000403007c24 */ /* 0x001fe4000f8e0200 */
[----:B------:R-:W0:Y:S03]  /*0190*/  S2R R3, SR_CTAID.X ;  /* 0x0000000000037919 */ /* 0x000e260000002500 */
[----:B------:R-:W-:-:S07]  /*01a0*/  SHF.R.U32.HI R57, RZ, 0x5, R0 ;  /* 0x00000005ff397819 */ /* 0x000fce0000011600 */
[----:B--23--:R-:W-:Y:S05]  /*01b0*/  @!P0 BRA `(.L_x_0) ;  /* 0x0000000800348947 */ /* 0x00cfea0003800000 */
[----:B------:R-:W1:Y:S01]  /*01c0*/  S2UR UR5, SR_CgaCtaId ;  /* 0x00000000000579c3 */ /* 0x000e620000008800 */
[----:B------:R-:W-:Y:S01]  /*01d0*/  IMAD.SHL.U32 R7, R4, 0x40, RZ ;  /* 0x0000004004077824 */ /* 0x000fe200078e00ff */
[----:B------:R-:W-:Y:S01]  /*01e0*/  SHF.R.U32.HI R2, RZ, 0x1, R5 ;  /* 0x00000001ff027819 */ /* 0x000fe20000011605 */
[C---:B------:R-:W-:Y:S01]  /*01f0*/  IMAD.SHL.U32 R6, R0.reuse, 0x2, RZ ;  /* 0x0000000200067824 */ /* 0x040fe200078e00ff */
[C---:B------:R-:W-:Y:S01]  /*0200*/  LOP3.LUT R44, R0.reuse, 0x1, RZ, 0xc0, !PT ;  /* 0x00000001002c7812 */ /* 0x040fe200078ec0ff */
[C---:B------:R-:W-:Y:S01]  /*0210*/  IMAD.SHL.U32 R56, R0.reuse, 0x8, RZ ;  /* 0x0000000800387824 */ /* 0x040fe200078e00ff */
[----:B------:R-:W-:Y:S01]  /*0220*/  LEA.HI R40, R0, R7, RZ, 0x1e ;  /* 0x0000000700287211 */ /* 0x000fe200078ff0ff */
[----:B------:R-:W-:Y:S01]  /*0230*/  UMOV UR4, 0x400 ;  /* 0x0000040000047882 */ /* 0x000fe20000000000 */
[----:B------:R-:W-:Y:S01]  /*0240*/  LOP3.LUT R31, R6, 0x6, RZ, 0xc0, !PT ;  /* 0x00000006061f7812 */ /* 0x000fe200078ec0ff */
[----:B------:R-:W-:Y:S01]  /*0250*/  IMAD R47, R44, R5, RZ ;  /* 0x000000052c2f7224 */ /* 0x000fe200078e02ff */
[C---:B------:R-:W-:Y:S01]  /*0260*/  LEA.HI R41, R6.reuse, R7, RZ, 0x1d ;  /* 0x0000000706297211 */ /* 0x040fe200078fe8ff */
[----:B------:R-:W-:Y:S01]  /*0270*/  IMAD.IADD R6, R6, 0x1, R6 ;  /* 0x0000000106067824 */ /* 0x000fe200078e0206 */
[----:B------:R-:W-:Y:S01]  /*0280*/  SHF.R.U32.HI R42, RZ, 0x1, R0 ;  /* 0x00000001ff2a7819 */ /* 0x000fe20000011600 */
[--C-:B------:R-:W-:Y:S01]  /*0290*/  IMAD R7, R2, R40, R31.reuse ;  /* 0x0000002802077224 */ /* 0x100fe200078e021f */
[----:B------:R-:W-:Y:S01]  /*02a0*/  LOP3.LUT R43, R56, 0x8, RZ, 0xc0, !PT ;  /* 0x00000008382b7812 */ /* 0x000fe200078ec0ff */
[C---:B------:R-:W-:Y:S01]  /*02b0*/  VIADD R40, R6.reuse, 0x2 ;  /* 0x0000000206287836 */ /* 0x040fe20000000000 */
[----:B------:R-:W-:Y:S01]  /*02c0*/  SHF.R.U32.HI R50, RZ, 0x3, R6 ;  /* 0x00000003ff327819 */ /* 0x000fe20000011606 */
[----:B------:R-:W-:Y:S01]  /*02d0*/  VIADD R6, R6, 0x3 ;  /* 0x0000000306067836 */ /* 0x000fe20000000000 */
[C---:B------:R-:W-:Y:S01]  /*02e0*/  LOP3.LUT R45, R43.reuse, 0x2, RZ, 0xfc, !PT ;  /* 0x000000022b2d7812 */ /* 0x040fe200078efcff */
[----:B------:R-:W-:Y:S01]  /*02f0*/  IMAD.SHL.U32 R0, R0, 0x10, RZ ;  /* 0x0000001000007824 */ /* 0x000fe200078e00ff */
[C---:B------:R-:W-:Y:S01]  /*0300*/  LOP3.LUT R46, R43.reuse, 0x4, RZ, 0xfc, !PT ;  /* 0x000000042b2e7812 */ /* 0x040fe200078efcff */
[----:B------:R-:W-:Y:S01]  /*0310*/  IMAD R2, R2, R41, R31 ;  /* 0x0000002902027224 */ /* 0x000fe200078e021f */
[----:B------:R-:W-:Y:S01]  /*0320*/  LOP3.LUT R43, R43, 0x6, RZ, 0xfc, !PT ;  /* 0x000000062b2b7812 */ /* 0x000fe200078efcff */
[----:B------:R-:W-:Y:S01]  /*0330*/  IMAD R52, R47, 0x8, R42 ;  /* 0x000000082f347824 */ /* 0x000fe200078e022a */
[----:B-1----:R-:W-:Y:S01]  /*0340*/  ULEA UR6, UR5, UR4, 0x18 ;  /* 0x0000000405067291 */ /* 0x002fe2000f8ec0ff */
[----:B------:R-:W-:Y:S01]  /*0350*/  IMAD.SHL.U32 R41, R57, 0x800, RZ ;  /* 0x0000080039297824 */ /* 0x000fe200078e00ff */
[----:B------:R-:W-:Y:S01]  /*0360*/  UIADD3 UR4, UPT, UPT, UR4, 0x800, URZ ;  /* 0x0000080004047890 */ /* 0x000fe2000fffe0ff */
[----:B------:R-:W-:Y:S01]  /*0370*/  SHF.R.U32.HI R48, RZ, 0x3, R40 ;  /* 0x00000003ff307819 */ /* 0x000fe20000011628 */
[C---:B------:R-:W-:Y:S01]  /*0380*/  VIADD R53, R0.reuse, 0x4 ;  /* 0x0000000400357836 */ /* 0x040fe20000000000 */
[----:B------:R-:W-:Y:S01]  /*0390*/  SHF.R.U32.HI R44, RZ, 0x3, R6 ;  /* 0x00000003ff2c7819 */ /* 0x000fe20000011606 */
[----:B------:R-:W-:Y:S01]  /*03a0*/  ULEA UR5, UR5, UR4, 0x18 ;  /* 0x0000000405057291 */ /* 0x000fe2000f8ec0ff */
[----:B------:R-:W-:Y:S01]  /*03b0*/  LOP3.LUT R54, R0, 0x3ffff0, RZ, 0xc0, !PT ;  /* 0x003ffff000367812 */ /* 0x000fe200078ec0ff */
[----:B0-----:R-:W-:Y:S01]  /*03c0*/  IMAD R0, R3, 0x80, R52 ;  /* 0x0000008003007824 */ /* 0x001fe200078e0234 */
[----:B------:R-:W-:Y:S01]  /*03d0*/  LOP3.LUT R41, R41, 0x800, RZ, 0xc0, !PT ;  /* 0x0000080029297812 */ /* 0x000fe200078ec0ff */
[C---:B------:R-:W-:Y:S01]  /*03e0*/  VIADD R55, R56.reuse, 0x4 ;  /* 0x0000000438377836 */ /* 0x040fe20000000000 */
[----:B------:R-:W-:Y:S01]  /*03f0*/  LOP3.LUT R56, R56, 0x1ffff8, RZ, 0xc0, !PT ;  /* 0x001ffff838387812 */ /* 0x000fe200078ec0ff */
[----:B------:R-:W-:Y:S01]  /*0400*/  IMAD.SHL.U32 R52, R40, 0x4, RZ ;  /* 0x0000000428347824 */ /* 0x000fe200078e00ff */
[----:B------:R-:W-:Y:S01]  /*0410*/  LOP3.LUT R53, R53, 0x3ffff4, RZ, 0xc0, !PT ;  /* 0x003ffff435357812 */ /* 0x000fe200078ec0ff */
[----:B------:R-:W-:Y:S01]  /*0420*/  IMAD.SHL.U32 R51, R6, 0x4, RZ ;  /* 0x0000000406337824 */ /* 0x000fe200078e00ff */
[----:B------:R-:W-:Y:S01]  /*0430*/  LOP3.LUT R55, R55, 0x1ffffc, RZ, 0xc0, !PT ;  /* 0x001ffffc37377812 */ /* 0x000fe200078ec0ff */
[-C--:B------:R-:W-:Y:S01]  /*0440*/  IMAD R50, R45, R5.reuse, R50 ;  /* 0x000000052d327224 */ /* 0x080fe200078e0232 */
[----:B------:R-:W-:Y:S01]  /*0450*/  LOP3.LUT R52, R52, 0x3ffff8, RZ, 0xc0, !PT ;  /* 0x003ffff834347812 */ /* 0x000fe200078ec0ff */
[-C--:B------:R-:W-:Y:S01]  /*0460*/  IMAD R48, R46, R5.reuse, R48 ;  /* 0x000000052e307224 */ /* 0x080fe200078e0230 */
[----:B------:R-:W-:Y:S01]  /*0470*/  LOP3.LUT R51, R51, 0x3ffffc, RZ, 0xc0, !PT ;  /* 0x003ffffc33337812 */ /* 0x000fe200078ec0ff */
[----:B------:R-:W-:Y:S01]  /*0480*/  IMAD R42, R43, R5, R44 ;  /* 0x000000052b2a7224 */ /* 0x000fe200078e022c */
[----:B------:R-:W-:Y:S01]  /*0490*/  UMOV UR4, URZ ;  /* 0x000000ff00047c82 */ /* 0x000fe20008000000 */
[----:B------:R-:W-:-:S02]  /*04a0*/  IMAD.MOV.U32 R31, RZ, RZ, RZ ;  /* 0x000000ffff1f7224 */ /* 0x000fc400078e00ff */
[----:B------:R-:W-:Y:S02]  /*04b0*/  VIADD R49, R41, UR5 ;  /* 0x0000000529317c36 */ /* 0x000fe40008000000 */
[C---:B------:R-:W-:Y:S02]  /*04c0*/  IMAD R50, R3.reuse, 0x80, R50 ;  /* 0x0000008003327824 */ /* 0x040fe400078e0232 */
[C---:B------:R-:W-:Y:S02]  /*04d0*/  IMAD R48, R3.reuse, 0x80, R48 ;  /* 0x0000008003307824 */ /* 0x040fe400078e0230 */
[----:B------:R-:W-:-:S07]  /*04e0*/  IMAD R6, R3, 0x80, R42 ;  /* 0x0000008003067824 */ /* 0x000fce00078e022a */
.L_x_1:
[----:B------:R-:W0:Y:S01]  /*04f0*/  LDC.64 R42, c[0x0][0x380] ;  /* 0x0000e000ff2a7b82 */ /* 0x000e220000000a00 */
[----:B------:R-:W-:-:S07]  /*0500*/  VIADD R45, R2, 0x1 ;  /* 0x00000001022d7836 */ /* 0x000fce0000000000 */
[----:B------:R-:W1:Y:S01]  /*0510*/  LDC.64 R40, c[0x0][0x388] ;  /* 0x0000e200ff287b82 */ /* 0x000e620000000a00 */
[----:B------:R-:W-:Y:S02]  /*0520*/  IMAD.SHL.U32 R47, R5, 0x2, RZ ;  /* 0x00000002052f7824 */ /* 0x000fe400078e00ff */
[----:B0-----:R-:W-:-:S04]  /*0530*/  IMAD.WIDE.U32 R60, R7, 0x4, R42 ;  /* 0x00000004073c7825 */ /* 0x001fc800078e002a */
[----:B------:R-:W-:Y:S02]  /*0540*/  IMAD.WIDE.U32 R44, R45, 0x4, R42 ;  /* 0x000000042d2c7825 */ /* 0x000fe400078e002a */
[----:B------:R-:W2:Y:S04]  /*0550*/  LDG.E.CONSTANT R61, desc[UR8][R60.64] ;  /* 0x000000083c3d7981 */ /* 0x000ea8000c1e9900 */
[----:B------:R1:W3:Y:S02]  /*0560*/  LDG.E.CONSTANT R58, desc[UR8][R44.64] ;  /* 0x000000082c3a7981 */ /* 0x0002e4000c1e9900 */
[----:B-1----:R-:W-:-:S03]  /*0570*/  IMAD.WIDE R44, R0, 0x2, R40 ;  /* 0x00000002002c7825 */ /* 0x002fc600078e0228 */
[----:B------:R-:W-:Y:S02]  /*0580*/  IADD3 R42, P0, PT, R44, R47, RZ ;  /* 0x0000002f2c2a7210 */ /* 0x000fe40007f1e0ff */
[----:B------:R0:W4:Y:S03]  /*0590*/  LDG.E.U16.CONSTANT R46, desc[UR8][R44.64] ;  /* 0x000000082c2e7981 */ /* 0x000126000c1e9500 */
[----:B------:R-:W-:-:S06]  /*05a0*/  IMAD.X R43, RZ, RZ, R45, P0 ;  /* 0x000000ffff2b7224 */ /* 0x000fcc00000e062d */
[----:B------:R1:W4:Y:S01]  /*05b0*/  LDG.E.U16.CONSTANT R43, desc[UR8][R42.64] ;  /* 0x000000082a2b7981 */ /* 0x000322000c1e9500 */
[----:B0-----:R-:W-:-:S03]  /*05c0*/  IMAD.WIDE R44, R48, 0x2, R40 ;  /* 0x00000002302c7825 */ /* 0x001fc600078e0228 */
[----:B--2---:R-:W-:Y:S04]  /*05d0*/  STS [R56+UR6], R61 ;  /* 0x0000003d38007988 */ /* 0x004fe80008000806 */
[----:B---3--:R0:W-:Y:S02]  /*05e0*/  STS [R55+UR6], R58 ;  /* 0x0000003a37007988 */ /* 0x0081e40008000806 */
[----:B0-----:R-:W-:-:S03]  /*05f0*/  IMAD.WIDE R58, R50, 0x2, R40 ;  /* 0x00000002323a7825 */ /* 0x001fc600078e0228 */
[----:B------:R-:W-:-:S03]  /*0600*/  IADD3 R60, P0, PT, R47, R58, RZ ;  /* 0x0000003a2f3c7210 */ /* 0x000fc60007f1e0ff */
[----:B------:R-:W2:Y:S02]  /*0610*/  LDG.E.U16.CONSTANT R58, desc[UR8][R58.64] ;  /* 0x000000083a3a7981 */ /* 0x000ea4000c1e9500 */
[----:B------:R-:W-:Y:S01]  /*0620*/  IMAD.X R61, RZ, RZ, R59, P0 ;  /* 0x000000ffff3d7224 */ /* 0x000fe200000e063b */
[C---:B-1----:R-:W-:Y:S01]  /*0630*/  IADD3 R42, P0, PT, R47.reuse, R44, RZ ;  /* 0x0000002c2f2a7210 */ /* 0x042fe20007f1e0ff */
[----:B------:R-:W-:Y:S01]  /*0640*/  IMAD.WIDE R40, R6, 0x2, R40 ;  /* 0x0000000206287825 */ /* 0x000fe200078e0228 */
[----:B------:R-:W3:Y:S04]  /*0650*/  LDG.E.U16.CONSTANT R44, desc[UR8][R44.64] ;  /* 0x000000082c2c7981 */ /* 0x000ee8000c1e9500 */
[----:B------:R4:W2:Y:S02]  /*0660*/  LDG.E.U16.CONSTANT R59, desc[UR8][R60.64] ;  /* 0x000000083c3b7981 */ /* 0x0008a4000c1e9500 */
[----:B----4-:R-:W-:Y:S01]  /*0670*/  PRMT R61, R46, 0x5410, R43 ;  /* 0x000054102e3d7816 */ /* 0x010fe2000000002b */
[----:B------:R-:W-:Y:S01]  /*0680*/  IMAD.X R43, RZ, RZ, R45, P0 ;  /* 0x000000ffff2b7224 */ /* 0x000fe200000e062d */
[----:B------:R-:W-:-:S02]  /*0690*/  IADD3 R46, P0, PT, R47, R40, RZ ;  /* 0x000000282f2e7210 */ /* 0x000fc40007f1e0ff */
[----:B------:R0:W4:Y:S03]  /*06a0*/  LDG.E.U16.CONSTANT R40, desc[UR8][R40.64] ;  /* 0x0000000828287981 */ /* 0x000126000c1e9500 */
[----:B------:R-:W-:Y:S01]  /*06b0*/  IMAD.X R47, RZ, RZ, R41, P0 ;  /* 0x000000ffff2f7224 */ /* 0x000fe200000e0629 */
[----:B------:R1:W3:Y:S05]  /*06c0*/  LDG.E.U16.CONSTANT R43, desc[UR8][R42.64] ;  /* 0x000000082a2b7981 */ /* 0x0002ea000c1e9500 */
[----:B------:R-:W4:Y:S04]  /*06d0*/  LDG.E.U16.CONSTANT R47, desc[UR8][R46.64] ;  /* 0x000000082e2f7981 */ /* 0x000f28000c1e9500 */
[----:B------:R5:W-:Y:S02]  /*06e0*/  STS [R54+UR5], R61 ;  /* 0x0000003d36007988 */ /* 0x000be40008000805 */
[----:B-----5:R-:W5:Y:S02]  /*06f0*/  S2R R61, SR_LANEID ;  /* 0x00000000003d7919 */ /* 0x020f640000000000 */
[----:B-----5:R-:W-:-:S02]  /*0700*/  LOP3.LUT R60, R61, 0x7, RZ, 0xc0, !PT ;  /* 0x000000073d3c7812 */ /* 0x020fc400078ec0ff */
[----:B------:R-:W-:Y:S02]  /*0710*/  SHF.R.U32.HI R45, RZ, 0x4, R61 ;  /* 0x00000004ff2d7819 */ /* 0x000fe4000001163d */
[----:B--2---:R-:W-:Y:S02]  /*0720*/  PRMT R58, R58, 0x5410, R59 ;  /* 0x000054103a3a7816 */ /* 0x004fe4000000003b */
[----:B------:R-:W-:-:S05]  /*0730*/  SHF.R.U32.HI R59, RZ, 0x3, R61 ;  /* 0x00000003ff3b7819 */ /* 0x000fca000001163d */
[C---:B------:R-:W-:Y:S02]  /*0740*/  IMAD.SHL.U32 R61, R59.reuse, 0x8, RZ ;  /* 0x000000083b3d7824 */ /* 0x040fe400078e00ff */
[----:B0-----:R-:W-:-:S03]  /*0750*/  IMAD.SHL.U32 R41, R59, 0x8, RZ ;  /* 0x000000083b297824 */ /* 0x001fc600078e00ff */
[--C-:B-1----:R-:W-:Y:S01]  /*0760*/  LOP3.LUT R42, R61, 0x8, R60.reuse, 0xe2, !PT ;  /* 0x000000083d2a7812 */ /* 0x102fe200078ee23c */
[----:B------:R-:W-:Y:S01]  /*0770*/  IMAD R60, R45, 0x8, R60 ;  /* 0x000000082d3c7824 */ /* 0x000fe200078e023c */
[----:B------:R-:W-:Y:S01]  /*0780*/  LOP3.LUT R41, R41, 0x8, RZ, 0xe2, !PT ;  /* 0x0000000829297812 */ /* 0x000fe200078ee2ff */
[----:B------:R0:W-:Y:S01]  /*0790*/  STS [R53+UR5], R58 ;  /* 0x0000003a35007988 */ /* 0x0001e20008000805 */
[----:B---3--:R-:W-:-:S03]  /*07a0*/  PRMT R61, R44, 0x5410, R43 ;  /* 0x000054102c3d7816 */ /* 0x008fc6000000002b */
[----:B0-----:R-:W-:Y:S01]  /*07b0*/  IMAD R58, R60, 0x10, R41 ;  /* 0x000000103c3a7824 */ /* 0x001fe200078e0229 */
[----:B----4-:R-:W-:Y:S01]  /*07c0*/  PRMT R60, R40, 0x5410, R47 ;  /* 0x00005410283c7816 */ /* 0x010fe2000000002f */
[----:B------:R-:W-:Y:S04]  /*07d0*/  STS [R52+UR5], R61 ;  /* 0x0000003d34007988 */ /* 0x000fe80008000805 */
[----:B------:R-:W-:Y:S01]  /*07e0*/  STS [R51+UR5], R60 ;  /* 0x0000003c33007988 */ /* 0x000fe20008000805 */
[----:B------:R-:W-:Y:S02]  /*07f0*/  IMAD.SHL.U32 R41, R57, 0x100, RZ ;  /* 0x0000010039297824 */ /* 0x000fe400078e00ff */
[----:B------:R-:W-:-:S03]  /*0800*/  IMAD.SHL.U32 R59, R45, 0x8, RZ ;  /* 0x000000082d3b7824 */ /* 0x000fc600078e00ff */
[----:B------:R-:W-:Y:S01]  /*0810*/  LOP3.LUT R41, R41, 0x1ffe00, RZ, 0xc0, !PT ;  /* 0x001ffe0029297812 */ /* 0x000fe200078ec0ff */
[----:B------:R-:W-:-:S04]  /*0820*/  IMAD R59, R42, 0x10, R59 ;  /* 0x000000102a3b7824 */ /* 0x000fc800078e023b */
[----:B------:R-:W-:Y:S02]  /*0830*/  VIADD R42, R41, UR6 ;  /* 0x00000006292a7c36 */ /* 0x000fe40008000000 */
[----:B------:R-:W-:Y:S01]  /*0840*/  IMAD.U32 R44, R58, 0x2, R49 ;  /* 0x000000023a2c7824 */ /* 0x000fe200078e0031 */
[----:B------:R-:W-:Y:S01]  /*0850*/  BAR.SYNC.DEFER_BLOCKING 0x0 ;  /* 0x0000000000007b1d */ /* 0x000fe20000010000 */
[----:B------:R-:W-:-:S06]  /*0860*/  IMAD.U32 R42, R59, 0x2, R42 ;  /* 0x000000023b2a7824 */ /* 0x000fcc00078e002a */
[----:B------:R-:W-:Y:S04]  /*0870*/  LDSM.16.M88.4 R40, [R42] ;  /* 0x000000002a28783b */ /* 0x000fe80000000200 */
[----:B------:R-:W0:Y:S02]  /*0880*/  LDSM.16.M88.4 R44, [R44] ;  /* 0x000000002c2c783b */ /* 0x000e240000000200 */
[C---:B0-----:R-:W-:Y:S08]  /*0890*/  HMMA.16816.F32 R36, R40.reuse, R44, R36 ;  /* 0x0000002c2824723c */ /* 0x041ff00000001824 */
[----:B------:R-:W-:Y:S01]  /*08a0*/  HMMA.16816.F32 R32, R40, R46, R32 ;  /* 0x0000002e2820723c */ /* 0x000fe20000001820 */
[----:B------:R-:W-:-:S05]  /*08b0*/  IMAD.SHL.U32 R40, R57, 0x100, RZ ;  /* 0x0000010039287824 */ /* 0x000fca00078e00ff */
[----:B------:R-:W-:Y:S01]  /*08c0*/  LOP3.LUT R40, R40, 0xfffffe00, RZ, 0xc0, !PT ;  /* 0xfffffe0028287812 */ /* 0x000fe200078ec0ff */
[----:B------:R-:W-:-:S04]  /*08d0*/  VIADD R41, R49, 0x200 ;  /* 0x0000020031297836 */ /* 0x000fc80000000000 */
[----:B------:R-:W-:Y:S02]  /*08e0*/  VIADD R40, R40, UR6 ;  /* 0x0000000628287c36 */ /* 0x000fe40008000000 */
[----:B------:R-:W-:Y:S02]  /*08f0*/  IMAD.U32 R60, R58, 0x2, R41 ;  /* 0x000000023a3c7824 */ /* 0x000fe400078e0029 */
[----:B------:R-:W-:-:S03]  /*0900*/  IMAD.U32 R40, R59, 0x2, R40 ;  /* 0x000000023b287824 */ /* 0x000fc600078e0028 */
[----:B------:R-:W-:Y:S04]  /*0910*/  LDSM.16.M88.4 R44, [R60] ;  /* 0x000000003c2c783b */ /* 0x000fe80000000200 */
[----:B------:R-:W0:Y:S02]  /*0920*/  LDSM.16.M88.4 R40, [R40] ;  /* 0x000000002828783b */ /* 0x000e240000000200 */
[----:B0-----:R-:W-:Y:S01]  /*0930*/  HMMA.16816.F32 R24, R40, R44, R24 ;  /* 0x0000002c2818723c */ /* 0x001fe20000001818 */
[----:B------:R-:W-:-:S04]  /*0940*/  VIADD R45, R49, 0x400 ;  /* 0x00000400312d7836 */ /* 0x000fc80000000000 */
[----:B------:R-:W-:-:S03]  /*0950*/  IMAD.U32 R59, R58, 0x2, R45 ;  /* 0x000000023a3b7824 */ /* 0x000fc600078e002d */
[----:B------:R-:W-:Y:S02]  /*0960*/  HMMA.16816.F32 R20, R40, R46, R20 ;  /* 0x0000002e2814723c */ /* 0x000fe40000001814 */
[----:B------:R-:W0:Y:S01]  /*0970*/  LDSM.16.M88.4 R44, [R59] ;  /* 0x000000003b2c783b */ /* 0x000e220000000200 */
[----:B------:R-:W-:-:S05]  /*0980*/  UIADD3 UR4, UPT, UPT, UR4, 0x10, URZ ;  /* 0x0000001004047890 */ /* 0x000fca000fffe0ff */
[----:B0-----:R-:W-:Y:S01]  /*0990*/  HMMA.16816.F32 R16, R40, R44, R16 ;  /* 0x0000002c2810723c */ /* 0x001fe20000001810 */
[----:B------:R-:W-:-:S04]  /*09a0*/  VIADD R45, R49, 0x600 ;  /* 0x00000600312d7836 */ /* 0x000fc80000000000 */
[----:B------:R-:W-:-:S03]  /*09b0*/  IMAD.U32 R45, R58, 0x2, R45 ;  /* 0x000000023a2d7824 */ /* 0x000fc600078e002d */
[----:B------:R-:W-:Y:S03]  /*09c0*/  HMMA.16816.F32 R12, R40, R46, R12 ;  /* 0x0000002e280c723c */ /* 0x000fe6000000180c */
[----:B------:R-:W0:Y:S01]  /*09d0*/  LDSM.16.M88.4 R44, [R45] ;  /* 0x000000002d2c783b */ /* 0x000e220000000200 */
[----:B------:R-:W-:Y:S01]  /*09e0*/  ISETP.LE.AND P0, PT, R5, UR4, PT ;  /* 0x0000000405007c0c */ /* 0x000fe2000bf03270 */
[----:B------:R-:W-:Y:S02]  /*09f0*/  VIADD R2, R2, 0x8 ;  /* 0x0000000802027836 */ /* 0x000fe40000000000 */
[----:B------:R-:W-:Y:S02]  /*0a00*/  VIADD R7, R7, 0x8 ;  /* 0x0000000807077836 */ /* 0x000fe40000000000 */
[C---:B------:R-:W-:Y:S02]  /*0a10*/  IMAD R50, R5.reuse, 0x10, R50 ;  /* 0x0000001005327824 */ /* 0x040fe400078e0232 */
[----:B------:R-:W-:-:S02]  /*0a20*/  IMAD R48, R5, 0x10, R48 ;  /* 0x0000001005307824 */ /* 0x000fc400078e0230 */
[C---:B------:R-:W-:Y:S02]  /*0a30*/  IMAD R6, R5.reuse, 0x10, R6 ;  /* 0x0000001005067824 */ /* 0x040fe400078e0206 */
[----:B------:R-:W-:Y:S01]  /*0a40*/  IMAD R0, R5, 0x10, R0 ;  /* 0x0000001005007824 */ /* 0x000fe200078e0200 */
[C---:B0-----:R-:W-:Y:S08]  /*0a50*/  HMMA.16816.F32 R8, R40.reuse, R44, R8 ;  /* 0x0000002c2808723c */ /* 0x041ff00000001808 */
[----:B------:R-:W-:Y:S01]  /*0a60*/  HMMA.16816.F32 R28, R40, R46, R28 ;  /* 0x0000002e281c723c */ /* 0x000fe2000000181c */
[----:B------:R-:W-:Y:S06]  /*0a70*/  BAR.SYNC.DEFER_BLOCKING 0x0 ;  /* 0x0000000000007b1d */ /* 0x000fec0000010000 */
[----:B------:R-:W-:-:S13]  /*0a80*/  @!P0 BRA `(.L_x_1) ;  /* 0xfffffff800988947 */ /* 0x000fda000383ffff */
.L_x_0:
[----:B------:R-:W1:Y:S01]  /*0a90*/  S2R R40, SR_LANEID ;  /* 0x0000000000287919 */ /* 0x000e620000000000 */
[C---:B------:R-:W-:Y:S01]  /*0aa0*/  IMAD.SHL.U32 R0, R57.reuse, 0x8, RZ ;  /* 0x0000000839007824 */ /* 0x040fe200078e00ff */
[----:B------:R-:W2:Y:S01]  /*0ab0*/  LDCU.64 UR4, c[0x0][0x390] ;  /* 0x00007200ff0477ac */ /* 0x000ea20008000a00 */
[----:B------:R-:W-:-:S03]  /*0ac0*/  IMAD.SHL.U32 R57, R57, 0x40, RZ ;  /* 0x0000004039397824 */ /* 0x000fc600078e00ff */
[----:B------:R-:W-:Y:S02]  /*0ad0*/  LOP3.LUT R7, R0, 0xfff0, RZ, 0xc0, !PT ;  /* 0x0000fff000077812 */ /* 0x000fe400078ec0ff */
[----:B------:R-:W-:-:S03]  /*0ae0*/  LOP3.LUT R6, R57, 0x40, RZ, 0xc0, !PT ;  /* 0x0000004039067812 */ /* 0x000fc600078ec0ff */
[----:B------:R-:W-:Y:S02]  /*0af0*/  IMAD R2, R4, 0x40, R7 ;  /* 0x0000004004027824 */ /* 0x000fe400078e0207 */
[----:B0-----:R-:W-:Y:S01]  /*0b00*/  IMAD R6, R3, 0x80, R6 ;  /* 0x0000008003067824 */ /* 0x001fe200078e0206 */
[----:B------:R-:W-:Y:S01]  /*0b10*/  LOP3.LUT R3, R0, 0x3ffffff0, RZ, 0xc0, !PT ;  /* 0x3ffffff000037812 */ /* 0x000fe200078ec0ff */
[----:B------:R-:W-:Y:S01]  /*0b20*/  IMAD R7, R2, R5, RZ ;  /* 0x0000000502077224 */ /* 0x000fe200078e02ff */
[----:B------:R-:W-:-:S03]  /*0b30*/  SHF.R.U32.HI R0, RZ, 0x1, R5 ;  /* 0x00000001ff007819 */ /* 0x000fc60000011605 */
[----:B------:R-:W-:Y:S01]  /*0b40*/  IMAD R4, R4, 0x40, R3 ;  /* 0x0000004004047824 */ /* 0x000fe200078e0203 */
[----:B------:R-:W-:Y:S01]  /*0b50*/  IADD3 R43, P0, PT, R6, R7, RZ ;  /* 0x00000007062b7210 */ /* 0x000fe20007f1e0ff */
[----:B------:R-:W-:Y:S02]  /*0b60*/  IMAD.MOV.U32 R3, RZ, RZ, RZ ;  /* 0x000000ffff037224 */ /* 0x000fe400078e00ff */
[----:B------:R-:W-:Y:S02]  /*0b70*/  IMAD R5, R4, R5, RZ ;  /* 0x0000000504057224 */ /* 0x000fe400078e02ff */
[----:B------:R-:W-:-:S05]  /*0b80*/  VIADD R4, R6, 0x10 ;  /* 0x0000001006047836 */ /* 0x000fca0000000000 */
[----:B------:R-:W-:Y:S02]  /*0b90*/  IADD3 R51, P1, PT, R4, R5, RZ ;  /* 0x0000000504337210 */ /* 0x000fe40007f3e0ff */
[----:B-1----:R-:W-:Y:S02]  /*0ba0*/  SHF.R.U32.HI R41, RZ, 0x2, R40 ;  /* 0x00000002ff297819 */ /* 0x002fe40000011628 */
[----:B------:R-:W-:Y:S02]  /*0bb0*/  LOP3.LUT R2, R40, 0x3, RZ, 0xc0, !PT ;  /* 0x0000000328027812 */ /* 0x000fe400078ec0ff */
[----:B------:R-:W-:-:S03]  /*0bc0*/  SHF.R.S32.HI R40, RZ, 0x1f, R6 ;  /* 0x0000001fff287819 */ /* 0x000fc60000011406 */
[----:B------:R-:W-:Y:S01]  /*0bd0*/  IMAD.WIDE.U32 R2, R0, R41, R2 ;  /* 0x0000002900027225 */ /* 0x000fe200078e0002 */
[----:B------:R-:W-:Y:S02]  /*0be0*/  LEA.HI.X.SX32 R44, R7, R40, 0x1, P0 ;  /* 0x00000028072c7211 */ /* 0x000fe400000f0eff */
[----:B------:R-:W-:Y:S01]  /*0bf0*/  SHF.R.S32.HI R7, RZ, 0x1f, R5 ;  /* 0x0000001fff077819 */ /* 0x000fe20000011405 */
[C---:B------:R-:W-:Y:S02]  /*0c00*/  VIADD R40, R6.reuse, 0x20 ;  /* 0x0000002006287836 */ /* 0x040fe40000000000 */
[----:B------:R-:W-:Y:S01]  /*0c10*/  VIADD R6, R6, 0x30 ;  /* 0x0000003006067836 */ /* 0x000fe20000000000 */
[----:B------:R-:W-:Y:S02]  /*0c20*/  LEA.HI.X.SX32 R42, R4, R7, 0x1, P1 ;  /* 0x00000007042a7211 */ /* 0x000fe400008f0eff */
[C---:B------:R-:W-:Y:S02]  /*0c30*/  IADD3 R49, P2, PT, R5.reuse, R40, RZ ;  /* 0x0000002805317210 */ /* 0x040fe40007f5e0ff */
[----:B------:R-:W-:-:S02]  /*0c40*/  IADD3 R45, P3, PT, R5, R6, RZ ;  /* 0x00000006052d7210 */ /* 0x000fc40007f7e0ff */
[C---:B--2---:R-:W-:Y:S02]  /*0c50*/  LEA R5, P0, R43.reuse, UR4, 0x2 ;  /* 0x000000042b057c11 */ /* 0x044fe4000f8010ff */
[-C--:B------:R-:W-:Y:S02]  /*0c60*/  LEA.HI.X.SX32 R6, R6, R7.reuse, 0x1, P3 ;  /* 0x0000000706067211 */ /* 0x080fe400018f0eff */
[----:B------:R-:W-:Y:S02]  /*0c70*/  LEA.HI.X R41, R43, UR5, R44, 0x2, P0 ;  /* 0x000000052b297c11 */ /* 0x000fe400080f142c */
[----:B------:R-:W-:Y:S02]  /*0c80*/  LEA.HI.X.SX32 R40, R40, R7, 0x1, P2 ;  /* 0x0000000728287211 */ /* 0x000fe400010f0eff */
[----:B------:R-:W-:Y:S02]  /*0c90*/  LEA R4, P0, R2, R5, 0x3 ;  /* 0x0000000502047211 */ /* 0x000fe400078018ff */
[----:B------:R-:W-:-:S02]  /*0ca0*/  LEA R47, P3, R45, UR4, 0x2 ;  /* 0x000000042d2f7c11 */ /* 0x000fc4000f8610ff */
[----:B------:R-:W-:Y:S02]  /*0cb0*/  LEA R7, P1, R51, UR4, 0x2 ;  /* 0x0000000433077c11 */ /* 0x000fe4000f8210ff */
[----:B------:R-:W-:Y:S02]  /*0cc0*/  LEA R43, P2, R49, UR4, 0x2 ;  /* 0x00000004312b7c11 */ /* 0x000fe4000f8410ff */
[C---:B------:R-:W-:Y:S02]  /*0cd0*/  LEA.HI.X R5, R2.reuse, R41, R3, 0x3, P0 ;  /* 0x0000002902057211 */ /* 0x040fe400000f1c03 */
[----:B------:R-:W-:Y:S02]  /*0ce0*/  LEA.HI.X R45, R45, UR5, R6, 0x2, P3 ;  /* 0x000000052d2d7c11 */ /* 0x000fe400098f1406 */
[----:B------:R-:W-:Y:S01]  /*0cf0*/  LEA.HI.X R51, R51, UR5, R42, 0x2, P1 ;  /* 0x0000000533337c11 */ /* 0x000fe200088f142a */
[----:B------:R-:W-:Y:S01]  /*0d00*/  STG.E.64 desc[UR8][R4.64], R36 ;  /* 0x0000002404007986 */ /* 0x000fe2000c101b08 */
[----:B------:R-:W-:-:S02]  /*0d10*/  LEA R6, P0, R2, R7, 0x3 ;  /* 0x0000000702067211 */ /* 0x000fc400078018ff */
[----:B------:R-:W-:Y:S01]  /*0d20*/  LEA.HI.X R49, R49, UR5, R40, 0x2, P2 ;  /* 0x0000000531317c11 */ /* 0x000fe200090f1428 */
[----:B------:R-:W-:Y:S01]  /*0d30*/  IMAD.WIDE.U32 R40, R0, 0x40, R4 ;  /* 0x0000004000287825 */ /* 0x000fe200078e0004 */
[C---:B------:R-:W-:Y:S02]  /*0d40*/  LEA R42, P1, R2.reuse, R43, 0x3 ;  /* 0x0000002b022a7211 */ /* 0x040fe400078218ff */
[C---:B------:R-:W-:Y:S02]  /*0d50*/  LEA R46, P2, R2.reuse, R47, 0x3 ;  /* 0x0000002f022e7211 */ /* 0x040fe400078418ff */
[C-C-:B------:R-:W-:Y:S01]  /*0d60*/  LEA.HI.X R7, R2.reuse, R51, R3.reuse, 0x3, P0 ;  /* 0x0000003302077211 */ /* 0x140fe200000f1c03 */
[----:B------:R-:W-:Y:S01]  /*0d70*/  STG.E.64 desc[UR8][R40.64], R38 ;  /* 0x0000002628007986 */ /* 0x000fe2000c101b08 */
[C-C-:B------:R-:W-:Y:S02]  /*0d80*/  LEA.HI.X R43, R2.reuse, R49, R3.reuse, 0x3, P1 ;  /* 0x00000031022b7211 */ /* 0x140fe400008f1c03 */
[----:B------:R-:W-:Y:S01]  /*0d90*/  LEA.HI.X R47, R2, R45, R3, 0x3, P2 ;  /* 0x0000002d022f7211 */ /* 0x000fe200010f1c03 */
[C---:B------:R-:W-:Y:S01]  /*0da0*/  IMAD.WIDE.U32 R2, R0.reuse, 0x40, R6 ;  /* 0x0000004000027825 */ /* 0x040fe200078e0006 */
[----:B------:R-:W-:Y:S03]  /*0db0*/  STG.E.64 desc[UR8][R4.64+0x20], R32 ;  /* 0x0000202004007986 */ /* 0x000fe6000c101b08 */
[C---:B------:R-:W-:Y:S01]  /*0dc0*/  IMAD.WIDE.U32 R44, R0.reuse, 0x40, R42 ;  /* 0x00000040002c7825 */ /* 0x040fe200078e002a */
[----:B------:R-:W-:Y:S03]  /*0dd0*/  STG.E.64 desc[UR8][R40.64+0x20], R34 ;  /* 0x0000202228007986 */ /* 0x000fe6000c101b08 */
[----:B------:R-:W-:Y:S01]  /*0de0*/  IMAD.WIDE.U32 R48, R0, 0x40, R46 ;  /* 0x0000004000307825 */ /* 0x000fe200078e002e */
[----:B------:R-:W-:Y:S04]  /*0df0*/  STG.E.64 desc[UR8][R6.64], R24 ;  /* 0x0000001806007986 */ /* 0x000fe8000c101b08 */
        /* <DEDUP_REMOVED lines=10> */
[----:B------:R-:W-:Y:S01]  /*0ea0*/  STG.E.64 desc[UR8][R48.64+0x20], R30 ;  /* 0x0000201e30007986 */ /* 0x000fe2000c101b08 */
[----:B------:R-:W-:Y:S05]  /*0eb0*/  EXIT ;  /* 0x000000000000794d */ /* 0x000fea0003800000 */
.L_x_2:
[----:B------:R-:W-:-:S00]  /*0ec0*/  BRA `(.L_x_2) ;  /* 0xfffffffc00fc7947 */ /* 0x000fc0000383ffff */
[----:B------:R-:W-:-:S00]  /*0ed0*/  NOP ;  /* 0x0000000000007918 */ /* 0x000fc00000000000 */
        /* <DEDUP_REMOVED lines=10> */
.L_x_3:


//--------------------- .nv.shared._Z19wmmaKernelOptimizedPK6__halfS1_Pfi --------------------------
	.section	.nv.shared._Z19wmmaKernelOptimizedPK6__halfS1_Pfi,"aw",@nobits
	.sectionflags	@""
	.align	2
.nv.shared._Z19wmmaKernelOptimizedPK6__halfS1_Pfi:
	.zero		7168


//--------------------- .nv.shared.reserved.0     --------------------------
	.section	.nv.shared.reserved.0,"aw",@nobits
	.weak		__nv_reservedSMEM_offset_0_alias
	.size		__nv_reservedSMEM_offset_0_alias, 0, 64
	.other		__nv_reservedSMEM_offset_0_alias,@"STO_CUDA_RESERVED_SHARED STV_DEFAULT"
__nv_reservedSMEM_offset_0_alias:
	.zero		0
	.zero		64


//--------------------- .nv.constant0._Z19wmmaKernelOptimizedPK6__halfS1_Pfi --------------------------
	.section	.nv.constant0._Z19wmmaKernelOptimizedPK6__halfS1_Pfi,"a",@progbits
	.sectionflags	@""
	.align	4
.nv.constant0._Z19wmmaKernelOptimizedPK6__halfS1_Pfi:
	.zero		924


//--------------------- SYMBOLS --------------------------

	.type		.nv.reservedSmem.offset0,@object
	.size		.nv.reservedSmem.offset0,0x4
	.type		.nv.reservedSmem.cap,@object
	.size		.nv.reservedSmem.cap,0x4
